//
// Generated by NVIDIA NVVM Compiler
//
// Compiler Build ID: CL-36424714
// Cuda compilation tools, release 13.0, V13.0.88
// Based on NVVM 20.0.0
//

.version 9.0
.target sm_100
.address_size 64

	// .globl	_Z11init_kernelPii

.visible .entry _Z11init_kernelPii(
	.param .u64 .ptr .align 1 _Z11init_kernelPii_param_0,
	.param .u32 _Z11init_kernelPii_param_1
)
{
	.reg .pred 	%p<2>;
	.reg .b32 	%r<6>;
	.reg .b64 	%rd<5>;

	ld.param.u64 	%rd1, [_Z11init_kernelPii_param_0];
	ld.param.u32 	%r2, [_Z11init_kernelPii_param_1];
	mov.u32 	%r3, %ctaid.x;
	mov.u32 	%r4, %ntid.x;
	mov.u32 	%r5, %tid.x;
	mad.lo.s32 	%r1, %r3, %r4, %r5;
	setp.ge.s32 	%p1, %r1, %r2;
	@%p1 bra 	$L__BB0_2;
	cvta.to.global.u64 	%rd2, %rd1;
	mul.wide.s32 	%rd3, %r1, 4;
	add.s64 	%rd4, %rd2, %rd3;
	st.global.u32 	[%rd4], %r1;
$L__BB0_2:
	ret;

}


// ===== COMPILED SASS (sm_100) =====

	.target	sm_100

	.elftype	@"ET_EXEC"


//--------------------- .note.nv.tkinfo           --------------------------
	.section	.note.nv.tkinfo,"",@"SHT_NOTE"
	.sectionflags	@"SHF_NOTE_NV_TKINFO"
	.tkinfo
        /*0018*/ 	.word	0x00000002
        /*0030*/ 	.string	""
        /*0030*/ 	.string	"ptxas"
        /*0030*/ 	.string	"Cuda compilation tools, release 13.0, V13.0.88"
        /*0030*/ 	.string	"Build cuda_13.0.r13.0/compiler.36424714_0"
        /*0030*/ 	.string	"-arch sm_100 -m 64 "



//--------------------- .note.nv.cuinfo           --------------------------
	.section	.note.nv.cuinfo,"",@"SHT_NOTE"
	.sectionflags	@"SHF_NOTE_NV_CUINFO"
        /*0018*/ 	.short	0x0002
        /*001a*/ 	.short	0x0064
        /*001c*/ 	.short	0x0082
	.zero		2


//--------------------- .nv.info                  --------------------------
	.section	.nv.info,"",@"SHT_CUDA_INFO"
	.align	4


	//----- nvinfo : EIATTR_REGCOUNT
	.align		4
        /*0000*/ 	.byte	0x04, 0x2f
        /*0002*/ 	.short	(.L_1 - .L_0)
	.align		4
.L_0:
        /*0004*/ 	.word	index@(_Z11init_kernelPii)
        /*0008*/ 	.word	0x00000008


	//----- nvinfo : EIATTR_FRAME_SIZE
	.align		4
.L_1:
        /*000c*/ 	.byte	0x04, 0x11
        /*000e*/ 	.short	(.L_3 - .L_2)
	.align		4
.L_2:
        /*0010*/ 	.word	index@(_Z11init_kernelPii)
        /*0014*/ 	.word	0x00000000


	//----- nvinfo : EIATTR_MIN_STACK_SIZE
	.align		4
.L_3:
        /*0018*/ 	.byte	0x04, 0x12
        /*001a*/ 	.short	(.L_5 - .L_4)
	.align		4
.L_4:
        /*001c*/ 	.word	index@(_Z11init_kernelPii)
        /*0020*/ 	.word	0x00000000
.L_5:


//--------------------- .nv.compat                --------------------------
	.section	.nv.compat,"",@"SHT_CUDA_COMPAT_INFO"
	.align	4
        /*0000*/ 	.byte	0x02, 0x09, 0x00, 0x00, 0x02, 0x02, 0x01, 0x00, 0x02, 0x05, 0x05, 0x00, 0x03, 0x07, 0x01, 0x01
        /*0010*/ 	.byte	0x02, 0x03, 0x00, 0x00, 0x02, 0x06, 0x01, 0x00, 0x04, 0x0b, 0x08, 0x00, 0x09, 0x00, 0x00, 0x00
        /*0020*/ 	.byte	0x00, 0x00, 0x00, 0x00


//--------------------- .nv.info._Z11init_kernelPii --------------------------
	.section	.nv.info._Z11init_kernelPii,"",@"SHT_CUDA_INFO"
	.sectionflags	@""
	.align	4


	//----- nvinfo : EIATTR_CUDA_API_VERSION
	.align		4
        /*0000*/ 	.byte	0x04, 0x37
        /*0002*/ 	.short	(.L_7 - .L_6)
.L_6:
        /*0004*/ 	.word	0x00000082


	//----- nvinfo : EIATTR_KPARAM_INFO
	.align		4
.L_7:
        /*0008*/ 	.byte	0x04, 0x17
        /*000a*/ 	.short	(.L_9 - .L_8)
.L_8:
        /*000c*/ 	.word	0x00000000
        /*0010*/ 	.short	0x0001
        /*0012*/ 	.short	0x0008
        /*0014*/ 	.byte	0x00, 0xf0, 0x11, 0x00


	//----- nvinfo : EIATTR_KPARAM_INFO
	.align		4
.L_9:
        /*0018*/ 	.byte	0x04, 0x17
        /*001a*/ 	.short	(.L_11 - .L_10)
.L_10:
        /*001c*/ 	.word	0x00000000
        /*0020*/ 	.short	0x0000
        /*0022*/ 	.short	0x0000
        /*0024*/ 	.byte	0x00, 0xf5, 0x21, 0x00


	//----- nvinfo : EIATTR_SPARSE_MMA_MASK
	.align		4
.L_11:
        /*0028*/ 	.byte	0x03, 0x50
        /*002a*/ 	.short	0x0000


	//----- nvinfo : EIATTR_MAXREG_COUNT
	.align		4
        /*002c*/ 	.byte	0x03, 0x1b
        /*002e*/ 	.short	0x00ff


	//----- nvinfo : EIATTR_MERCURY_ISA_VERSION
	.align		4
        /*0030*/ 	.byte	0x03, 0x5f
        /*0032*/ 	.short	0x0101


	//----- nvinfo : EIATTR_VRC_CTA_INIT_COUNT
	.align		4
        /*0034*/ 	.byte	0x02, 0x4a
	.zero		1
	.zero		1


	//----- nvinfo : EIATTR_EXIT_INSTR_OFFSETS
	.align		4
        /*0038*/ 	.byte	0x04, 0x1c
        /*003a*/ 	.short	(.L_13 - .L_12)


	//   ....[0]....
.L_12:
        /*003c*/ 	.word	0x00000070


	//   ....[1]....
        /*0040*/ 	.word	0x000000c0


	//----- nvinfo : EIATTR_CBANK_PARAM_SIZE
	.align		4
.L_13:
        /*0044*/ 	.byte	0x03, 0x19
        /*0046*/ 	.short	0x000c


	//----- nvinfo : EIATTR_PARAM_CBANK
	.align		4
        /*0048*/ 	.byte	0x04, 0x0a
        /*004a*/ 	.short	(.L_15 - .L_14)
	.align		4
.L_14:
        /*004c*/ 	.word	index@(.nv.constant0._Z11init_kernelPii)
        /*0050*/ 	.short	0x0380
        /*0052*/ 	.short	0x000c


	//----- nvinfo : EIATTR_SW_WAR
	.align		4
.L_15:
        /*0054*/ 	.byte	0x04, 0x36
        /*0056*/ 	.short	(.L_17 - .L_16)
.L_16:
        /*0058*/ 	.word	0x00000008
.L_17:


//--------------------- .nv.callgraph             --------------------------
	.section	.nv.callgraph,"",@"SHT_CUDA_CALLGRAPH"
	.align	4
	.sectionentsize	8
	.align		4
        /*0000*/ 	.word	0x00000000
	.align		4
        /*0004*/ 	.word	0xffffffff
	.align		4
        /*0008*/ 	.word	0x00000000
	.align		4
        /*000c*/ 	.word	0xfffffffe
	.align		4
        /*0010*/ 	.word	0x00000000
	.align		4
        /*0014*/ 	.word	0xfffffffd
	.align		4
        /*0018*/ 	.word	0x00000000
	.align		4
        /*001c*/ 	.word	0xfffffffc


//--------------------- .text._Z11init_kernelPii  --------------------------
	.section	.text._Z11init_kernelPii,"ax",@progbits
	.align	128
        .global         _Z11init_kernelPii
        .type           _Z11init_kernelPii,@function
        .size           _Z11init_kernelPii,(.L_x_1 - _Z11init_kernelPii)
        .other          _Z11init_kernelPii,@"STO_CUDA_ENTRY STV_DEFAULT"
_Z11init_kernelPii:
.text._Z11init_kernelPii:
[----:B------:R-:W-:Y:S01]  /*0000*/  LDC R1, c[0x0][0x37c] ;  /* 0x0000df00ff017b82 */ /* 0x000fe20000000800 */
[----:B------:R-:W0:Y:S07]  /*0010*/  S2R R0, SR_TID.X ;  /* 0x0000000000007919 */ /* 0x000e2e0000002100 */
[----:B------:R-:W0:Y:S01]  /*0020*/  S2UR UR4, SR_CTAID.X ;  /* 0x00000000000479c3 */ /* 0x000e220000002500 */
[----:B------:R-:W1:Y:S07]  /*0030*/  LDCU UR5, c[0x0][0x388] ;  /* 0x00007100ff0577ac */ /* 0x000e6e0008000800 */
[----:B------:R-:W0:Y:S02]  /*0040*/  LDC R5, c[0x0][0x360] ;  /* 0x0000d800ff057b82 */ /* 0x000e240000000800 */
[----:B0-----:R-:W-:-:S05]  /*0050*/  IMAD R5, R5, UR4, R0 ;  /* 0x0000000405057c24 */ /* 0x001fca000f8e0200 */
[----:B-1----:R-:W-:-:S13]  /*0060*/  ISETP.GE.AND P0, PT, R5, UR5, PT ;  /* 0x0000000505007c0c */ /* 0x002fda000bf06270 */
[----:B------:R-:W-:Y:S05]  /*0070*/  @P0 EXIT ;  /* 0x000000000000094d */ /* 0x000fea0003800000 */
[----:B------:R-:W0:Y:S01]  /*0080*/  LDC.64 R2, c[0x0][0x380] ;  /* 0x0000e000ff027b82 */ /* 0x000e220000000a00 */
[----:B------:R-:W1:Y:S01]  /*0090*/  LDCU.64 UR4, c[0x0][0x358] ;  /* 0x00006b00ff0477ac */ /* 0x000e620008000a00 */
[----:B0-----:R-:W-:-:S05]  /*00a0*/  IMAD.WIDE R2, R5, 0x4, R2 ;  /* 0x0000000405027825 */ /* 0x001fca00078e0202 */
[----:B-1----:R-:W-:Y:S01]  /*00b0*/  STG.E desc[UR4][R2.64], R5 ;  /* 0x0000000502007986 */ /* 0x002fe2000c101904 */
[----:B------:R-:W-:Y:S05]  /*00c0*/  EXIT ;  /* 0x000000000000794d */ /* 0x000fea0003800000 */
.L_x_0:
[----:B------:R-:W-:-:S00]  /*00d0*/  BRA `(.L_x_0) ;  /* 0xfffffffc00fc7947 */ /* 0x000fc0000383ffff */
[----:B------:R-:W-:-:S00]  /*00e0*/  NOP ;  /* 0x0000000000007918 */ /* 0x000fc00000000000 */
        /* <DEDUP_REMOVED lines=9> */
.L_x_1:


//--------------------- .nv.shared.reserved.0     --------------------------
	.section	.nv.shared.reserved.0,"aw",@nobits
	.weak		__nv_reservedSMEM_offset_0_alias
	.size		__nv_reservedSMEM_offset_0_alias, 0, 64
	.other		__nv_reservedSMEM_offset_0_alias,@"STO_CUDA_RESERVED_SHARED STV_DEFAULT"
__nv_reservedSMEM_offset_0_alias:
	.zero		0
	.zero		64


//--------------------- .nv.constant0._Z11init_kernelPii --------------------------
	.section	.nv.constant0._Z11init_kernelPii,"a",@progbits
	.sectionflags	@""
	.align	4
.nv.constant0._Z11init_kernelPii:
	.zero		908


//--------------------- SYMBOLS --------------------------

	.type		.nv.reservedSmem.offset0,@object
	.size		.nv.reservedSmem.offset0,0x4
